//
// Generated by NVIDIA NVVM Compiler
//
// Compiler Build ID: CL-36424714
// Cuda compilation tools, release 13.0, V13.0.88
// Based on NVVM 20.0.0
//

.version 9.0
.target sm_100
.address_size 64

	// .globl	default_function_kernel0
// _ZZ24default_function_kernel0E3shm has been demoted

.visible .entry default_function_kernel0(
	.param .u64 .ptr .align 1 default_function_kernel0_param_0,
	.param .u64 .ptr .align 1 default_function_kernel0_param_1
)
{
	.reg .b32 	%r<11>;
	.reg .b32 	%f<194>;
	.reg .b64 	%rd<9>;
	// demoted variable
	.shared .align 4 .b8 _ZZ24default_function_kernel0E3shm[16640];
	ld.param.u64 	%rd1, [default_function_kernel0_param_0];
	ld.param.u64 	%rd2, [default_function_kernel0_param_1];
	cvta.to.global.u64 	%rd3, %rd1;
	mov.u32 	%r1, %ctaid.x;
	shl.b32 	%r2, %r1, 12;
	mov.u32 	%r3, %tid.x;
	or.b32  	%r4, %r2, %r3;
	mul.wide.s32 	%rd4, %r4, 4;
	add.s64 	%rd5, %rd3, %rd4;
	ld.global.nc.f32 	%f1, [%rd5];
	shl.b32 	%r5, %r3, 2;
	mov.u32 	%r6, _ZZ24default_function_kernel0E3shm;
	add.s32 	%r7, %r6, %r5;
	st.shared.f32 	[%r7], %f1;
	ld.global.nc.f32 	%f2, [%rd5+256];
	st.shared.f32 	[%r7+260], %f2;
	ld.global.nc.f32 	%f3, [%rd5+512];
	st.shared.f32 	[%r7+520], %f3;
	ld.global.nc.f32 	%f4, [%rd5+768];
	st.shared.f32 	[%r7+780], %f4;
	ld.global.nc.f32 	%f5, [%rd5+1024];
	st.shared.f32 	[%r7+1040], %f5;
	ld.global.nc.f32 	%f6, [%rd5+1280];
	st.shared.f32 	[%r7+1300], %f6;
	ld.global.nc.f32 	%f7, [%rd5+1536];
	st.shared.f32 	[%r7+1560], %f7;
	ld.global.nc.f32 	%f8, [%rd5+1792];
	st.shared.f32 	[%r7+1820], %f8;
	ld.global.nc.f32 	%f9, [%rd5+2048];
	st.shared.f32 	[%r7+2080], %f9;
	ld.global.nc.f32 	%f10, [%rd5+2304];
	st.shared.f32 	[%r7+2340], %f10;
	ld.global.nc.f32 	%f11, [%rd5+2560];
	st.shared.f32 	[%r7+2600], %f11;
	ld.global.nc.f32 	%f12, [%rd5+2816];
	st.shared.f32 	[%r7+2860], %f12;
	ld.global.nc.f32 	%f13, [%rd5+3072];
	st.shared.f32 	[%r7+3120], %f13;
	ld.global.nc.f32 	%f14, [%rd5+3328];
	st.shared.f32 	[%r7+3380], %f14;
	ld.global.nc.f32 	%f15, [%rd5+3584];
	st.shared.f32 	[%r7+3640], %f15;
	ld.global.nc.f32 	%f16, [%rd5+3840];
	st.shared.f32 	[%r7+3900], %f16;
	ld.global.nc.f32 	%f17, [%rd5+4096];
	st.shared.f32 	[%r7+4160], %f17;
	ld.global.nc.f32 	%f18, [%rd5+4352];
	st.shared.f32 	[%r7+4420], %f18;
	ld.global.nc.f32 	%f19, [%rd5+4608];
	st.shared.f32 	[%r7+4680], %f19;
	ld.global.nc.f32 	%f20, [%rd5+4864];
	st.shared.f32 	[%r7+4940], %f20;
	ld.global.nc.f32 	%f21, [%rd5+5120];
	st.shared.f32 	[%r7+5200], %f21;
	ld.global.nc.f32 	%f22, [%rd5+5376];
	st.shared.f32 	[%r7+5460], %f22;
	ld.global.nc.f32 	%f23, [%rd5+5632];
	st.shared.f32 	[%r7+5720], %f23;
	ld.global.nc.f32 	%f24, [%rd5+5888];
	st.shared.f32 	[%r7+5980], %f24;
	ld.global.nc.f32 	%f25, [%rd5+6144];
	st.shared.f32 	[%r7+6240], %f25;
	ld.global.nc.f32 	%f26, [%rd5+6400];
	st.shared.f32 	[%r7+6500], %f26;
	ld.global.nc.f32 	%f27, [%rd5+6656];
	st.shared.f32 	[%r7+6760], %f27;
	ld.global.nc.f32 	%f28, [%rd5+6912];
	st.shared.f32 	[%r7+7020], %f28;
	ld.global.nc.f32 	%f29, [%rd5+7168];
	st.shared.f32 	[%r7+7280], %f29;
	ld.global.nc.f32 	%f30, [%rd5+7424];
	st.shared.f32 	[%r7+7540], %f30;
	ld.global.nc.f32 	%f31, [%rd5+7680];
	st.shared.f32 	[%r7+7800], %f31;
	ld.global.nc.f32 	%f32, [%rd5+7936];
	st.shared.f32 	[%r7+8060], %f32;
	ld.global.nc.f32 	%f33, [%rd5+8192];
	st.shared.f32 	[%r7+8320], %f33;
	ld.global.nc.f32 	%f34, [%rd5+8448];
	st.shared.f32 	[%r7+8580], %f34;
	ld.global.nc.f32 	%f35, [%rd5+8704];
	st.shared.f32 	[%r7+8840], %f35;
	ld.global.nc.f32 	%f36, [%rd5+8960];
	st.shared.f32 	[%r7+9100], %f36;
	ld.global.nc.f32 	%f37, [%rd5+9216];
	st.shared.f32 	[%r7+9360], %f37;
	ld.global.nc.f32 	%f38, [%rd5+9472];
	st.shared.f32 	[%r7+9620], %f38;
	ld.global.nc.f32 	%f39, [%rd5+9728];
	st.shared.f32 	[%r7+9880], %f39;
	ld.global.nc.f32 	%f40, [%rd5+9984];
	st.shared.f32 	[%r7+10140], %f40;
	ld.global.nc.f32 	%f41, [%rd5+10240];
	st.shared.f32 	[%r7+10400], %f41;
	ld.global.nc.f32 	%f42, [%rd5+10496];
	st.shared.f32 	[%r7+10660], %f42;
	ld.global.nc.f32 	%f43, [%rd5+10752];
	st.shared.f32 	[%r7+10920], %f43;
	ld.global.nc.f32 	%f44, [%rd5+11008];
	st.shared.f32 	[%r7+11180], %f44;
	ld.global.nc.f32 	%f45, [%rd5+11264];
	st.shared.f32 	[%r7+11440], %f45;
	ld.global.nc.f32 	%f46, [%rd5+11520];
	st.shared.f32 	[%r7+11700], %f46;
	ld.global.nc.f32 	%f47, [%rd5+11776];
	st.shared.f32 	[%r7+11960], %f47;
	ld.global.nc.f32 	%f48, [%rd5+12032];
	st.shared.f32 	[%r7+12220], %f48;
	ld.global.nc.f32 	%f49, [%rd5+12288];
	st.shared.f32 	[%r7+12480], %f49;
	ld.global.nc.f32 	%f50, [%rd5+12544];
	st.shared.f32 	[%r7+12740], %f50;
	ld.global.nc.f32 	%f51, [%rd5+12800];
	st.shared.f32 	[%r7+13000], %f51;
	ld.global.nc.f32 	%f52, [%rd5+13056];
	st.shared.f32 	[%r7+13260], %f52;
	ld.global.nc.f32 	%f53, [%rd5+13312];
	st.shared.f32 	[%r7+13520], %f53;
	ld.global.nc.f32 	%f54, [%rd5+13568];
	st.shared.f32 	[%r7+13780], %f54;
	ld.global.nc.f32 	%f55, [%rd5+13824];
	st.shared.f32 	[%r7+14040], %f55;
	ld.global.nc.f32 	%f56, [%rd5+14080];
	st.shared.f32 	[%r7+14300], %f56;
	ld.global.nc.f32 	%f57, [%rd5+14336];
	st.shared.f32 	[%r7+14560], %f57;
	ld.global.nc.f32 	%f58, [%rd5+14592];
	st.shared.f32 	[%r7+14820], %f58;
	ld.global.nc.f32 	%f59, [%rd5+14848];
	st.shared.f32 	[%r7+15080], %f59;
	ld.global.nc.f32 	%f60, [%rd5+15104];
	st.shared.f32 	[%r7+15340], %f60;
	ld.global.nc.f32 	%f61, [%rd5+15360];
	st.shared.f32 	[%r7+15600], %f61;
	ld.global.nc.f32 	%f62, [%rd5+15616];
	st.shared.f32 	[%r7+15860], %f62;
	ld.global.nc.f32 	%f63, [%rd5+15872];
	st.shared.f32 	[%r7+16120], %f63;
	ld.global.nc.f32 	%f64, [%rd5+16128];
	st.shared.f32 	[%r7+16380], %f64;
	bar.sync 	0;
	shl.b32 	%r8, %r3, 8;
	add.s32 	%r9, %r7, %r8;
	ld.shared.f32 	%f65, [%r9];
	add.f32 	%f66, %f65, 0f00000000;
	ld.shared.f32 	%f67, [%r9+4];
	add.f32 	%f68, %f66, %f67;
	ld.shared.f32 	%f69, [%r9+8];
	add.f32 	%f70, %f68, %f69;
	ld.shared.f32 	%f71, [%r9+12];
	add.f32 	%f72, %f70, %f71;
	ld.shared.f32 	%f73, [%r9+16];
	add.f32 	%f74, %f72, %f73;
	ld.shared.f32 	%f75, [%r9+20];
	add.f32 	%f76, %f74, %f75;
	ld.shared.f32 	%f77, [%r9+24];
	add.f32 	%f78, %f76, %f77;
	ld.shared.f32 	%f79, [%r9+28];
	add.f32 	%f80, %f78, %f79;
	ld.shared.f32 	%f81, [%r9+32];
	add.f32 	%f82, %f80, %f81;
	ld.shared.f32 	%f83, [%r9+36];
	add.f32 	%f84, %f82, %f83;
	ld.shared.f32 	%f85, [%r9+40];
	add.f32 	%f86, %f84, %f85;
	ld.shared.f32 	%f87, [%r9+44];
	add.f32 	%f88, %f86, %f87;
	ld.shared.f32 	%f89, [%r9+48];
	add.f32 	%f90, %f88, %f89;
	ld.shared.f32 	%f91, [%r9+52];
	add.f32 	%f92, %f90, %f91;
	ld.shared.f32 	%f93, [%r9+56];
	add.f32 	%f94, %f92, %f93;
	ld.shared.f32 	%f95, [%r9+60];
	add.f32 	%f96, %f94, %f95;
	ld.shared.f32 	%f97, [%r9+64];
	add.f32 	%f98, %f96, %f97;
	ld.shared.f32 	%f99, [%r9+68];
	add.f32 	%f100, %f98, %f99;
	ld.shared.f32 	%f101, [%r9+72];
	add.f32 	%f102, %f100, %f101;
	ld.shared.f32 	%f103, [%r9+76];
	add.f32 	%f104, %f102, %f103;
	ld.shared.f32 	%f105, [%r9+80];
	add.f32 	%f106, %f104, %f105;
	ld.shared.f32 	%f107, [%r9+84];
	add.f32 	%f108, %f106, %f107;
	ld.shared.f32 	%f109, [%r9+88];
	add.f32 	%f110, %f108, %f109;
	ld.shared.f32 	%f111, [%r9+92];
	add.f32 	%f112, %f110, %f111;
	ld.shared.f32 	%f113, [%r9+96];
	add.f32 	%f114, %f112, %f113;
	ld.shared.f32 	%f115, [%r9+100];
	add.f32 	%f116, %f114, %f115;
	ld.shared.f32 	%f117, [%r9+104];
	add.f32 	%f118, %f116, %f117;
	ld.shared.f32 	%f119, [%r9+108];
	add.f32 	%f120, %f118, %f119;
	ld.shared.f32 	%f121, [%r9+112];
	add.f32 	%f122, %f120, %f121;
	ld.shared.f32 	%f123, [%r9+116];
	add.f32 	%f124, %f122, %f123;
	ld.shared.f32 	%f125, [%r9+120];
	add.f32 	%f126, %f124, %f125;
	ld.shared.f32 	%f127, [%r9+124];
	add.f32 	%f128, %f126, %f127;
	ld.shared.f32 	%f129, [%r9+128];
	add.f32 	%f130, %f128, %f129;
	ld.shared.f32 	%f131, [%r9+132];
	add.f32 	%f132, %f130, %f131;
	ld.shared.f32 	%f133, [%r9+136];
	add.f32 	%f134, %f132, %f133;
	ld.shared.f32 	%f135, [%r9+140];
	add.f32 	%f136, %f134, %f135;
	ld.shared.f32 	%f137, [%r9+144];
	add.f32 	%f138, %f136, %f137;
	ld.shared.f32 	%f139, [%r9+148];
	add.f32 	%f140, %f138, %f139;
	ld.shared.f32 	%f141, [%r9+152];
	add.f32 	%f142, %f140, %f141;
	ld.shared.f32 	%f143, [%r9+156];
	add.f32 	%f144, %f142, %f143;
	ld.shared.f32 	%f145, [%r9+160];
	add.f32 	%f146, %f144, %f145;
	ld.shared.f32 	%f147, [%r9+164];
	add.f32 	%f148, %f146, %f147;
	ld.shared.f32 	%f149, [%r9+168];
	add.f32 	%f150, %f148, %f149;
	ld.shared.f32 	%f151, [%r9+172];
	add.f32 	%f152, %f150, %f151;
	ld.shared.f32 	%f153, [%r9+176];
	add.f32 	%f154, %f152, %f153;
	ld.shared.f32 	%f155, [%r9+180];
	add.f32 	%f156, %f154, %f155;
	ld.shared.f32 	%f157, [%r9+184];
	add.f32 	%f158, %f156, %f157;
	ld.shared.f32 	%f159, [%r9+188];
	add.f32 	%f160, %f158, %f159;
	ld.shared.f32 	%f161, [%r9+192];
	add.f32 	%f162, %f160, %f161;
	ld.shared.f32 	%f163, [%r9+196];
	add.f32 	%f164, %f162, %f163;
	ld.shared.f32 	%f165, [%r9+200];
	add.f32 	%f166, %f164, %f165;
	ld.shared.f32 	%f167, [%r9+204];
	add.f32 	%f168, %f166, %f167;
	ld.shared.f32 	%f169, [%r9+208];
	add.f32 	%f170, %f168, %f169;
	ld.shared.f32 	%f171, [%r9+212];
	add.f32 	%f172, %f170, %f171;
	ld.shared.f32 	%f173, [%r9+216];
	add.f32 	%f174, %f172, %f173;
	ld.shared.f32 	%f175, [%r9+220];
	add.f32 	%f176, %f174, %f175;
	ld.shared.f32 	%f177, [%r9+224];
	add.f32 	%f178, %f176, %f177;
	ld.shared.f32 	%f179, [%r9+228];
	add.f32 	%f180, %f178, %f179;
	ld.shared.f32 	%f181, [%r9+232];
	add.f32 	%f182, %f180, %f181;
	ld.shared.f32 	%f183, [%r9+236];
	add.f32 	%f184, %f182, %f183;
	ld.shared.f32 	%f185, [%r9+240];
	add.f32 	%f186, %f184, %f185;
	ld.shared.f32 	%f187, [%r9+244];
	add.f32 	%f188, %f186, %f187;
	ld.shared.f32 	%f189, [%r9+248];
	add.f32 	%f190, %f188, %f189;
	ld.shared.f32 	%f191, [%r9+252];
	add.f32 	%f192, %f190, %f191;
	cvta.to.global.u64 	%rd6, %rd2;
	mul.f32 	%f193, %f192, 0f3C800000;
	mad.lo.s32 	%r10, %r1, -4032, %r4;
	mul.wide.u32 	%rd7, %r10, 4;
	add.s64 	%rd8, %rd6, %rd7;
	st.global.f32 	[%rd8], %f193;
	ret;

}


// ===== COMPILED SASS (sm_100) =====

	.target	sm_100

	.elftype	@"ET_EXEC"


//--------------------- .note.nv.tkinfo           --------------------------
	.section	.note.nv.tkinfo,"",@"SHT_NOTE"
	.sectionflags	@"SHF_NOTE_NV_TKINFO"
	.tkinfo
        /*0018*/ 	.word	0x00000002
        /*0030*/ 	.string	""
        /*0030*/ 	.string	"ptxas"
        /*0030*/ 	.string	"Cuda compilation tools, release 13.0, V13.0.88"
        /*0030*/ 	.string	"Build cuda_13.0.r13.0/compiler.36424714_0"
        /*0030*/ 	.string	"-arch sm_100 -m 64 "



//--------------------- .note.nv.cuinfo           --------------------------
	.section	.note.nv.cuinfo,"",@"SHT_NOTE"
	.sectionflags	@"SHF_NOTE_NV_CUINFO"
        /*0018*/ 	.short	0x0002
        /*001a*/ 	.short	0x0064
        /*001c*/ 	.short	0x0082
	.zero		2


//--------------------- .nv.info                  --------------------------
	.section	.nv.info,"",@"SHT_CUDA_INFO"
	.align	4


	//----- nvinfo : EIATTR_REGCOUNT
	.align		4
        /*0000*/ 	.byte	0x04, 0x2f
        /*0002*/ 	.short	(.L_1 - .L_0)
	.align		4
.L_0:
        /*0004*/ 	.word	index@(default_function_kernel0)
        /*0008*/ 	.word	0x0000001f


	//----- nvinfo : EIATTR_FRAME_SIZE
	.align		4
.L_1:
        /*000c*/ 	.byte	0x04, 0x11
        /*000e*/ 	.short	(.L_3 - .L_2)
	.align		4
.L_2:
        /*0010*/ 	.word	index@(default_function_kernel0)
        /*0014*/ 	.word	0x00000000


	//----- nvinfo : EIATTR_MIN_STACK_SIZE
	.align		4
.L_3:
        /*0018*/ 	.byte	0x04, 0x12
        /*001a*/ 	.short	(.L_5 - .L_4)
	.align		4
.L_4:
        /*001c*/ 	.word	index@(default_function_kernel0)
        /*0020*/ 	.word	0x00000000
.L_5:


//--------------------- .nv.compat                --------------------------
	.section	.nv.compat,"",@"SHT_CUDA_COMPAT_INFO"
	.align	4
        /*0000*/ 	.byte	0x02, 0x09, 0x00, 0x00, 0x02, 0x02, 0x01, 0x00, 0x02, 0x05, 0x05, 0x00, 0x03, 0x07, 0x01, 0x01
        /*0010*/ 	.byte	0x02, 0x03, 0x00, 0x00, 0x02, 0x06, 0x01, 0x00, 0x04, 0x0b, 0x08, 0x00, 0x09, 0x00, 0x00, 0x00
        /*0020*/ 	.byte	0x00, 0x00, 0x00, 0x00


//--------------------- .nv.info.default_function_kernel0 --------------------------
	.section	.nv.info.default_function_kernel0,"",@"SHT_CUDA_INFO"
	.sectionflags	@""
	.align	4


	//----- nvinfo : EIATTR_CUDA_API_VERSION
	.align		4
        /*0000*/ 	.byte	0x04, 0x37
        /*0002*/ 	.short	(.L_7 - .L_6)
.L_6:
        /*0004*/ 	.word	0x00000082


	//----- nvinfo : EIATTR_KPARAM_INFO
	.align		4
.L_7:
        /*0008*/ 	.byte	0x04, 0x17
        /*000a*/ 	.short	(.L_9 - .L_8)
.L_8:
        /*000c*/ 	.word	0x00000000
        /*0010*/ 	.short	0x0001
        /*0012*/ 	.short	0x0008
        /*0014*/ 	.byte	0x00, 0xf5, 0x21, 0x00


	//----- nvinfo : EIATTR_KPARAM_INFO
	.align		4
.L_9:
        /*0018*/ 	.byte	0x04, 0x17
        /*001a*/ 	.short	(.L_11 - .L_10)
.L_10:
        /*001c*/ 	.word	0x00000000
        /*0020*/ 	.short	0x0000
        /*0022*/ 	.short	0x0000
        /*0024*/ 	.byte	0x00, 0xf5, 0x21, 0x00


	//----- nvinfo : EIATTR_SPARSE_MMA_MASK
	.align		4
.L_11:
        /*0028*/ 	.byte	0x03, 0x50
        /*002a*/ 	.short	0x0000


	//----- nvinfo : EIATTR_MAXREG_COUNT
	.align		4
        /*002c*/ 	.byte	0x03, 0x1b
        /*002e*/ 	.short	0x00ff


	//----- nvinfo : EIATTR_NUM_BARRIERS
	.align		4
        /*0030*/ 	.byte	0x02, 0x4c
        /*0032*/ 	.byte	0x01
	.zero		1


	//----- nvinfo : EIATTR_MERCURY_ISA_VERSION
	.align		4
        /*0034*/ 	.byte	0x03, 0x5f
        /*0036*/ 	.short	0x0101


	//----- nvinfo : EIATTR_VRC_CTA_INIT_COUNT
	.align		4
        /*0038*/ 	.byte	0x02, 0x4a
	.zero		1
	.zero		1


	//----- nvinfo : EIATTR_EXIT_INSTR_OFFSETS
	.align		4
        /*003c*/ 	.byte	0x04, 0x1c
        /*003e*/ 	.short	(.L_13 - .L_12)


	//   ....[0]....
.L_12:
        /*0040*/ 	.word	0x00001130


	//----- nvinfo : EIATTR_CBANK_PARAM_SIZE
	.align		4
.L_13:
        /*0044*/ 	.byte	0x03, 0x19
        /*0046*/ 	.short	0x0010


	//----- nvinfo : EIATTR_PARAM_CBANK
	.align		4
        /*0048*/ 	.byte	0x04, 0x0a
        /*004a*/ 	.short	(.L_15 - .L_14)
	.align		4
.L_14:
        /*004c*/ 	.word	index@(.nv.constant0.default_function_kernel0)
        /*0050*/ 	.short	0x0380
        /*0052*/ 	.short	0x0010


	//----- nvinfo : EIATTR_SW_WAR
	.align		4
.L_15:
        /*0054*/ 	.byte	0x04, 0x36
        /*0056*/ 	.short	(.L_17 - .L_16)
.L_16:
        /*0058*/ 	.word	0x00000008
.L_17:


//--------------------- .nv.callgraph             --------------------------
	.section	.nv.callgraph,"",@"SHT_CUDA_CALLGRAPH"
	.align	4
	.sectionentsize	8
	.align		4
        /*0000*/ 	.word	0x00000000
	.align		4
        /*0004*/ 	.word	0xffffffff
	.align		4
        /*0008*/ 	.word	0x00000000
	.align		4
        /*000c*/ 	.word	0xfffffffe
	.align		4
        /*0010*/ 	.word	0x00000000
	.align		4
        /*0014*/ 	.word	0xfffffffd
	.align		4
        /*0018*/ 	.word	0x00000000
	.align		4
        /*001c*/ 	.word	0xfffffffc


//--------------------- .text.default_function_kernel0 --------------------------
	.section	.text.default_function_kernel0,"ax",@progbits
	.align	128
        .global         default_function_kernel0
        .type           default_function_kernel0,@function
        .size           default_function_kernel0,(.L_x_1 - default_function_kernel0)
        .other          default_function_kernel0,@"STO_CUDA_ENTRY STV_DEFAULT"
default_function_kernel0:
.text.default_function_kernel0:
[----:B------:R-:W-:Y:S01]  /*0000*/  LDC R1, c[0x0][0x37c] ;  /* 0x0000df00ff017b82 */ /* 0x000fe20000000800 */
[----:B------:R-:W0:Y:S07]  /*0010*/  S2R R3, SR_CTAID.X ;  /* 0x0000000000037919 */ /* 0x000e2e0000002500 */
[----:B------:R-:W1:Y:S01]  /*0020*/  LDC.64 R4, c[0x0][0x380] ;  /* 0x0000e000ff047b82 */ /* 0x000e620000000a00 */
[----:B------:R-:W2:Y:S01]  /*0030*/  LDCU.64 UR6, c[0x0][0x358] ;  /* 0x00006b00ff0677ac */ /* 0x000ea20008000a00 */
[----:B------:R-:W3:Y:S01]  /*0040*/  S2R R2, SR_TID.X ;  /* 0x0000000000027919 */ /* 0x000ee20000002100 */
[----:B0-----:R-:W-:-:S04]  /*0050*/  SHF.L.U32 R7, R3, 0xc, RZ ;  /* 0x0000000c03077819 */ /* 0x001fc800000006ff */
[----:B---3--:R-:W-:-:S05]  /*0060*/  LOP3.LUT R0, R7, R2, RZ, 0xfc, !PT ;  /* 0x0000000207007212 */ /* 0x008fca00078efcff */
[----:B-1----:R-:W-:-:S05]  /*0070*/  IMAD.WIDE R4, R0, 0x4, R4 ;  /* 0x0000000400047825 */ /* 0x002fca00078e0204 */
[----:B--2---:R-:W2:Y:S04]  /*0080*/  LDG.E.CONSTANT R6, desc[UR6][R4.64] ;  /* 0x0000000604067981 */ /* 0x004ea8000c1e9900 */
[----:B------:R-:W3:Y:S04]  /*0090*/  LDG.E.CONSTANT R8, desc[UR6][R4.64+0x100] ;  /* 0x0001000604087981 */ /* 0x000ee8000c1e9900 */
[----:B------:R-:W4:Y:S01]  /*00a0*/  LDG.E.CONSTANT R10, desc[UR6][R4.64+0x200] ;  /* 0x00020006040a7981 */ /* 0x000f22000c1e9900 */
[----:B------:R-:W0:Y:S01]  /*00b0*/  S2UR UR5, SR_CgaCtaId ;  /* 0x00000000000579c3 */ /* 0x000e220000008800 */
[----:B------:R-:W-:-:S02]  /*00c0*/  UMOV UR4, 0x400 ;  /* 0x0000040000047882 */ /* 0x000fc40000000000 */
[----:B------:R-:W5:Y:S04]  /*00d0*/  LDG.E.CONSTANT R12, desc[UR6][R4.64+0x300] ;  /* 0x00030006040c7981 */ /* 0x000f68000c1e9900 */
[----:B------:R-:W5:Y:S04]  /*00e0*/  LDG.E.CONSTANT R14, desc[UR6][R4.64+0x400] ;  /* 0x00040006040e7981 */ /* 0x000f68000c1e9900 */
[----:B------:R-:W5:Y:S04]  /*00f0*/  LDG.E.CONSTANT R16, desc[UR6][R4.64+0x500] ;  /* 0x0005000604107981 */ /* 0x000f68000c1e9900 */
[----:B------:R-:W5:Y:S04]  /*0100*/  LDG.E.CONSTANT R18, desc[UR6][R4.64+0x600] ;  /* 0x0006000604127981 */ /* 0x000f68000c1e9900 */
[----:B------:R-:W5:Y:S04]  /*0110*/  LDG.E.CONSTANT R20, desc[UR6][R4.64+0x700] ;  /* 0x0007000604147981 */ /* 0x000f68000c1e9900 */
[----:B------:R-:W5:Y:S01]  /*0120*/  LDG.E.CONSTANT R22, desc[UR6][R4.64+0x800] ;  /* 0x0008000604167981 */ /* 0x000f62000c1e9900 */
[----:B0-----:R-:W-:-:S03]  /*0130*/  ULEA UR4, UR5, UR4, 0x18 ;  /* 0x0000000405047291 */ /* 0x001fc6000f8ec0ff */
[----:B------:R-:W5:Y:S03]  /*0140*/  LDG.E.CONSTANT R24, desc[UR6][R4.64+0x900] ;  /* 0x0009000604187981 */ /* 0x000f66000c1e9900 */
[C---:B------:R-:W-:Y:S01]  /*0150*/  LEA R7, R2.reuse, UR4, 0x2 ;  /* 0x0000000402077c11 */ /* 0x040fe2000f8e10ff */
[----:B------:R-:W5:Y:S04]  /*0160*/  LDG.E.CONSTANT R26, desc[UR6][R4.64+0xa00] ;  /* 0x000a0006041a7981 */ /* 0x000f68000c1e9900 */
        /* <DEDUP_REMOVED lines=11> */
[----:B--2---:R-:W-:Y:S04]  /*0220*/  STS [R7], R6 ;  /* 0x0000000607007388 */ /* 0x004fe80000000800 */
[----:B---3--:R0:W-:Y:S04]  /*0230*/  STS [R7+0x104], R8 ;  /* 0x0001040807007388 */ /* 0x0081e80000000800 */
[----:B----4-:R1:W-:Y:S04]  /*0240*/  STS [R7+0x208], R10 ;  /* 0x0002080a07007388 */ /* 0x0103e80000000800 */
[----:B-----5:R2:W-:Y:S04]  /*0250*/  STS [R7+0x30c], R12 ;  /* 0x00030c0c07007388 */ /* 0x0205e80000000800 */
[----:B------:R3:W-:Y:S04]  /*0260*/  STS [R7+0x410], R14 ;  /* 0x0004100e07007388 */ /* 0x0007e80000000800 */
        /* <DEDUP_REMOVED lines=16> */
[----:B0-----:R-:W5:Y:S04]  /*0370*/  LDG.E.CONSTANT R8, desc[UR6][R4.64+0xd00] ;  /* 0x000d000604087981 */ /* 0x001f68000c1e9900 */
[----:B------:R-:W5:Y:S04]  /*0380*/  LDG.E.CONSTANT R6, desc[UR6][R4.64+0x1600] ;  /* 0x0016000604067981 */ /* 0x000f68000c1e9900 */
[----:B-1----:R-:W5:Y:S04]  /*0390*/  LDG.E.CONSTANT R10, desc[UR6][R4.64+0x1700] ;  /* 0x00170006040a7981 */ /* 0x002f68000c1e9900 */
[----:B--2---:R-:W2:Y:S04]  /*03a0*/  LDG.E.CONSTANT R12, desc[UR6][R4.64+0x1800] ;  /* 0x00180006040c7981 */ /* 0x004ea8000c1e9900 */
[----:B---3--:R-:W3:Y:S04]  /*03b0*/  LDG.E.CONSTANT R14, desc[UR6][R4.64+0x1900] ;  /* 0x00190006040e7981 */ /* 0x008ee8000c1e9900 */
[----:B----4-:R-:W4:Y:S04]  /*03c0*/  LDG.E.CONSTANT R16, desc[UR6][R4.64+0x1a00] ;  /* 0x001a000604107981 */ /* 0x010f28000c1e9900 */
[----:B-----5:R-:W5:Y:S04]  /*03d0*/  LDG.E.CONSTANT R18, desc[UR6][R4.64+0x1b00] ;  /* 0x001b000604127981 */ /* 0x020f68000c1e9900 */
        /* <DEDUP_REMOVED lines=14> */
[----:B------:R0:W-:Y:S04]  /*04c0*/  STS [R7+0xd34], R8 ;  /* 0x000d340807007388 */ /* 0x0001e80000000800 */
[----:B------:R1:W-:Y:S04]  /*04d0*/  STS [R7+0x1658], R6 ;  /* 0x0016580607007388 */ /* 0x0003e80000000800 */
[----:B------:R1:W-:Y:S04]  /*04e0*/  STS [R7+0x175c], R10 ;  /* 0x00175c0a07007388 */ /* 0x0003e80000000800 */
[----:B--2---:R2:W-:Y:S04]  /*04f0*/  STS [R7+0x1860], R12 ;  /* 0x0018600c07007388 */ /* 0x0045e80000000800 */
        /* <DEDUP_REMOVED lines=18> */
[----:B-1----:R-:W5:Y:S04]  /*0620*/  LDG.E.CONSTANT R6, desc[UR6][R4.64+0x2b00] ;  /* 0x002b000604067981 */ /* 0x002f68000c1e9900 */
[----:B------:R-:W5:Y:S04]  /*0630*/  LDG.E.CONSTANT R10, desc[UR6][R4.64+0x2c00] ;  /* 0x002c0006040a7981 */ /* 0x000f68000c1e9900 */
        /* <DEDUP_REMOVED lines=18> */
[----:B------:R-:W-:Y:S01]  /*0760*/  STS [R7+0x3ffc], R27 ;  /* 0x003ffc1b07007388 */ /* 0x000fe20000000800 */
[----:B------:R-:W-:-:S03]  /*0770*/  LEA R2, R2, R7, 0x8 ;  /* 0x0000000702027211 */ /* 0x000fc600078e40ff */
[----:B------:R-:W-:Y:S04]  /*0780*/  STS [R7+0x2aa8], R8 ;  /* 0x002aa80807007388 */ /* 0x000fe80000000800 */
[----:B------:R-:W-:Y:S04]  /*0790*/  STS [R7+0x2bac], R6 ;  /* 0x002bac0607007388 */ /* 0x000fe80000000800 */
[----:B------:R-:W-:Y:S04]  /*07a0*/  STS [R7+0x2cb0], R10 ;  /* 0x002cb00a07007388 */ /* 0x000fe80000000800 */
[----:B--2---:R-:W-:Y:S04]  /*07b0*/  STS [R7+0x2db4], R12 ;  /* 0x002db40c07007388 */ /* 0x004fe80000000800 */
[----:B---3--:R-:W-:Y:S04]  /*07c0*/  STS [R7+0x2eb8], R14 ;  /* 0x002eb80e07007388 */ /* 0x008fe80000000800 */
[----:B----4-:R-:W-:Y:S04]  /*07d0*/  STS [R7+0x2fbc], R16 ;  /* 0x002fbc1007007388 */ /* 0x010fe80000000800 */
[----:B-----5:R-:W-:Y:S04]  /*07e0*/  STS [R7+0x30c0], R18 ;  /* 0x0030c01207007388 */ /* 0x020fe80000000800 */
[----:B------:R-:W-:Y:S04]  /*07f0*/  STS [R7+0x31c4], R20 ;  /* 0x0031c41407007388 */ /* 0x000fe80000000800 */
        /* <DEDUP_REMOVED lines=12> */
[----:B------:R-:W-:Y:S01]  /*08c0*/  STS [R7+0x3ef8], R25 ;  /* 0x003ef81907007388 */ /* 0x000fe20000000800 */
[----:B------:R-:W-:Y:S06]  /*08d0*/  BAR.SYNC.DEFER_BLOCKING 0x0 ;  /* 0x0000000000007b1d */ /* 0x000fec0000010000 */
[----:B------:R-:W0:Y:S04]  /*08e0*/  LDS R5, [R2] ;  /* 0x0000000002057984 */ /* 0x000e280000000800 */
[----:B------:R-:W1:Y:S04]  /*08f0*/  LDS R9, [R2+0x4] ;  /* 0x0000040002097984 */ /* 0x000e680000000800 */
[----:B------:R-:W2:Y:S04]  /*0900*/  LDS R8, [R2+0x8] ;  /* 0x0000080002087984 */ /* 0x000ea80000000800 */
[----:B------:R-:W3:Y:S04]  /*0910*/  LDS R11, [R2+0xc] ;  /* 0x00000c00020b7984 */ /* 0x000ee80000000800 */
[----:B------:R-:W4:Y:S04]  /*0920*/  LDS R10, [R2+0x10] ;  /* 0x00001000020a7984 */ /* 0x000f280000000800 */
[----:B------:R-:W5:Y:S04]  /*0930*/  LDS R13, [R2+0x14] ;  /* 0x00001400020d7984 */ /* 0x000f680000000800 */
[----:B------:R-:W5:Y:S04]  /*0940*/  LDS R12, [R2+0x18] ;  /* 0x00001800020c7984 */ /* 0x000f680000000800 */
[----:B------:R-:W5:Y:S04]  /*0950*/  LDS R15, [R2+0x1c] ;  /* 0x00001c00020f7984 */ /* 0x000f680000000800 */
[----:B------:R-:W5:Y:S04]  /*0960*/  LDS R14, [R2+0x20] ;  /* 0x00002000020e7984 */ /* 0x000f680000000800 */
[----:B------:R-:W5:Y:S01]  /*0970*/  LDS R4, [R2+0x24] ;  /* 0x0000240002047984 */ /* 0x000f620000000800 */
[----:B0-----:R-:W-:-:S03]  /*0980*/  FADD R6, RZ, R5 ;  /* 0x00000005ff067221 */ /* 0x001fc60000000000 */
[----:B------:R-:W-:Y:S04]  /*0990*/  LDS R7, [R2+0x30] ;  /* 0x0000300002077984 */ /* 0x000fe80000000800 */
[----:B------:R-:W0:Y:S01]  /*09a0*/  LDS R5, [R2+0x28] ;  /* 0x0000280002057984 */ /* 0x000e220000000800 */
[----:B-1----:R-:W-:-:S03]  /*09b0*/  FADD R9, R6, R9 ;  /* 0x0000000906097221 */ /* 0x002fc60000000000 */
[----:B------:R-:W1:Y:S01]  /*09c0*/  LDS R6, [R2+0x2c] ;  /* 0x00002c0002067984 */ /* 0x000e620000000800 */
[----:B--2---:R-:W-:-:S03]  /*09d0*/  FADD R8, R9, R8 ;  /* 0x0000000809087221 */ /* 0x004fc60000000000 */
[----:B------:R-:W-:Y:S01]  /*09e0*/  LDS R9, [R2+0x38] ;  /* 0x0000380002097984 */ /* 0x000fe20000000800 */
[----:B---3--:R-:W-:-:S03]  /*09f0*/  FADD R11, R8, R11 ;  /* 0x0000000b080b7221 */ /* 0x008fc60000000000 */
[----:B------:R-:W2:Y:S01]  /*0a00*/  LDS R8, [R2+0x34] ;  /* 0x0000340002087984 */ /* 0x000ea20000000800 */
[----:B----4-:R-:W-:-:S03]  /*0a10*/  FADD R10, R11, R10 ;  /* 0x0000000a0b0a7221 */ /* 0x010fc60000000000 */
[----:B------:R-:W-:Y:S01]  /*0a20*/  LDS R11, [R2+0x40] ;  /* 0x00004000020b7984 */ /* 0x000fe20000000800 */
[----:B-----5:R-:W-:-:S03]  /*0a30*/  FADD R13, R10, R13 ;  /* 0x0000000d0a0d7221 */ /* 0x020fc60000000000 */
[----:B------:R-:W3:Y:S01]  /*0a40*/  LDS R10, [R2+0x3c] ;  /* 0x00003c00020a7984 */ /* 0x000ee20000000800 */
[----:B------:R-:W-:-:S03]  /*0a50*/  FADD R12, R13, R12 ;  /* 0x0000000c0d0c7221 */ /* 0x000fc60000000000 */
[----:B------:R-:W-:Y:S01]  /*0a60*/  LDS R13, [R2+0x48] ;  /* 0x00004800020d7984 */ /* 0x000fe20000000800 */
[----:B------:R-:W-:-:S03]  /*0a70*/  FADD R15, R12, R15 ;  /* 0x0000000f0c0f7221 */ /* 0x000fc60000000000 */
[----:B------:R-:W4:Y:S01]  /*0a80*/  LDS R12, [R2+0x44] ;  /* 0x00004400020c7984 */ /* 0x000f220000000800 */
[----:B------:R-:W-:-:S03]  /*0a90*/  FADD R15, R15, R14 ;  /* 0x0000000e0f0f7221 */ /* 0x000fc60000000000 */
[----:B------:R-:W-:Y:S01]  /*0aa0*/  LDS R16, [R2+0xe4] ;  /* 0x0000e40002107984 */ /* 0x000fe20000000800 */
[----:B------:R-:W-:-:S03]  /*0ab0*/  FADD R14, R15, R4 ;  /* 0x000000040f0e7221 */ /* 0x000fc60000000000 */
[----:B------:R-:W5:Y:S01]  /*0ac0*/  LDS R4, [R2+0x4c] ;  /* 0x00004c0002047984 */ /* 0x000f620000000800 */
[----:B0-----:R-:W-:-:S03]  /*0ad0*/  FADD R15, R14, R5 ;  /* 0x000000050e0f7221 */ /* 0x001fc60000000000 */
[----:B------:R-:W-:Y:S04]  /*0ae0*/  LDS R18, [R2+0xf0] ;  /* 0x0000f00002127984 */ /* 0x000fe80000000800 */
[----:B------:R-:W0:Y:S01]  /*0af0*/  LDS R5, [R2+0x50] ;  /* 0x0000500002057984 */ /* 0x000e220000000800 */
[----:B-1----:R-:W-:-:S03]  /*0b00*/  FADD R14, R15, R6 ;  /* 0x000000060f0e7221 */ /* 0x002fc60000000000 */
[----:B------:R-:W1:Y:S01]  /*0b10*/  LDS R6, [R2+0x54] ;  /* 0x0000540002067984 */ /* 0x000e620000000800 */
[----:B------:R-:W-:-:S03]  /*0b20*/  FADD R15, R14, R7 ;  /* 0x000000070e0f7221 */ /* 0x000fc60000000000 */
[----:B------:R-:W1:Y:S01]  /*0b30*/  LDS R7, [R2+0x58] ;  /* 0x0000580002077984 */ /* 0x000e620000000800 */
[----:B--2---:R-:W-:-:S03]  /*0b40*/  FADD R14, R15, R8 ;  /* 0x000000080f0e7221 */ /* 0x004fc60000000000 */
[----:B------:R-:W2:Y:S01]  /*0b50*/  LDS R8, [R2+0x5c] ;  /* 0x00005c0002087984 */ /* 0x000ea20000000800 */
[----:B------:R-:W-:-:S03]  /*0b60*/  FADD R15, R14, R9 ;  /* 0x000000090e0f7221 */ /* 0x000fc60000000000 */
[----:B------:R-:W2:Y:S01]  /*0b70*/  LDS R9, [R2+0x60] ;  /* 0x0000600002097984 */ /* 0x000ea20000000800 */
[----:B---3--:R-:W-:-:S03]  /*0b80*/  FADD R14, R15, R10 ;  /* 0x0000000a0f0e7221 */ /* 0x008fc60000000000 */
[----:B------:R-:W3:Y:S01]  /*0b90*/  LDS R10, [R2+0x64] ;  /* 0x00006400020a7984 */ /* 0x000ee20000000800 */
[----:B------:R-:W-:-:S03]  /*0ba0*/  FADD R15, R14, R11 ;  /* 0x0000000b0e0f7221 */ /* 0x000fc60000000000 */
[----:B------:R-:W3:Y:S01]  /*0bb0*/  LDS R11, [R2+0x68] ;  /* 0x00006800020b7984 */ /* 0x000ee20000000800 */
[----:B----4-:R-:W-:-:S03]  /*0bc0*/  FADD R14, R15, R12 ;  /* 0x0000000c0f0e7221 */ /* 0x010fc60000000000 */
[----:B------:R-:W4:Y:S01]  /*0bd0*/  LDS R12, [R2+0x6c] ;  /* 0x00006c00020c7984 */ /* 0x000f220000000800 */
[----:B------:R-:W-:-:S03]  /*0be0*/  FADD R15, R14, R13 ;  /* 0x0000000d0e0f7221 */ /* 0x000fc60000000000 */
[----:B------:R-:W4:Y:S01]  /*0bf0*/  LDS R13, [R2+0x70] ;  /* 0x00007000020d7984 */ /* 0x000f220000000800 */
[----:B-----5:R-:W-:-:S03]  /*0c00*/  FADD R14, R15, R4 ;  /* 0x000000040f0e7221 */ /* 0x020fc60000000000 */
        /* <DEDUP_REMOVED lines=60> */
[----:B-----5:R-:W-:-:S04]  /*0fd0*/  FADD R4, R13, R4 ;  /* 0x000000040d047221 */ /* 0x020fc80000000000 */
[----:B0-----:R-:W-:-:S04]  /*0fe0*/  FADD R5, R4, R5 ;  /* 0x0000000504057221 */ /* 0x001fc80000000000 */
[----:B-1----:R-:W-:Y:S02]  /*0ff0*/  FADD R6, R5, R6 ;  /* 0x0000000605067221 */ /* 0x002fe40000000000 */
[----:B------:R-:W0:Y:S02]  /*1000*/  LDC.64 R4, c[0x0][0x388] ;  /* 0x0000e200ff047b82 */ /* 0x000e240000000a00 */
[----:B------:R-:W-:Y:S02]  /*1010*/  FADD R7, R6, R7 ;  /* 0x0000000706077221 */ /* 0x000fe40000000000 */
[----:B------:R-:W1:Y:S02]  /*1020*/  LDS R6, [R2+0xf8] ;  /* 0x0000f80002067984 */ /* 0x000e640000000800 */
[----:B--2---:R-:W-:Y:S02]  /*1030*/  FADD R8, R7, R8 ;  /* 0x0000000807087221 */ /* 0x004fe40000000000 */
[----:B------:R-:W2:Y:S02]  /*1040*/  LDS R7, [R2+0xfc] ;  /* 0x0000fc0002077984 */ /* 0x000ea40000000800 */
[----:B------:R-:W-:-:S04]  /*1050*/  FADD R9, R8, R9 ;  /* 0x0000000908097221 */ /* 0x000fc80000000000 */
[----:B---3--:R-:W-:-:S04]  /*1060*/  FADD R9, R9, R10 ;  /* 0x0000000a09097221 */ /* 0x008fc80000000000 */
[----:B------:R-:W-:-:S04]  /*1070*/  FADD R9, R9, R14 ;  /* 0x0000000e09097221 */ /* 0x000fc80000000000 */
[----:B------:R-:W-:-:S04]  /*1080*/  FADD R16, R9, R16 ;  /* 0x0000001009107221 */ /* 0x000fc80000000000 */
[----:B----4-:R-:W-:-:S04]  /*1090*/  FADD R11, R16, R11 ;  /* 0x0000000b100b7221 */ /* 0x010fc80000000000 */
[----:B------:R-:W-:-:S04]  /*10a0*/  FADD R11, R11, R12 ;  /* 0x0000000c0b0b7221 */ /* 0x000fc80000000000 */
[----:B------:R-:W-:-:S04]  /*10b0*/  FADD R11, R11, R18 ;  /* 0x000000120b0b7221 */ /* 0x000fc80000000000 */
[----:B------:R-:W-:Y:S01]  /*10c0*/  FADD R11, R11, R20 ;  /* 0x000000140b0b7221 */ /* 0x000fe20000000000 */
[----:B------:R-:W-:-:S03]  /*10d0*/  IMAD R3, R3, -0xfc0, R0 ;  /* 0xfffff04003037824 */ /* 0x000fc600078e0200 */
[----:B-1----:R-:W-:Y:S01]  /*10e0*/  FADD R6, R11, R6 ;  /* 0x000000060b067221 */ /* 0x002fe20000000000 */
[----:B0-----:R-:W-:-:S04]  /*10f0*/  IMAD.WIDE.U32 R4, R3, 0x4, R4 ;  /* 0x0000000403047825 */ /* 0x001fc800078e0004 */
[----:B--2---:R-:W-:-:S04]  /*1100*/  FADD R6, R6, R7 ;  /* 0x0000000706067221 */ /* 0x004fc80000000000 */
[----:B------:R-:W-:-:S05]  /*1110*/  FMUL R3, R6, 0.015625 ;  /* 0x3c80000006037820 */ /* 0x000fca0000400000 */
[----:B------:R-:W-:Y:S01]  /*1120*/  STG.E desc[UR6][R4.64], R3 ;  /* 0x0000000304007986 */ /* 0x000fe2000c101906 */
[----:B------:R-:W-:Y:S05]  /*1130*/  EXIT ;  /* 0x000000000000794d */ /* 0x000fea0003800000 */
.L_x_0:
[----:B------:R-:W-:-:S00]  /*1140*/  BRA `(.L_x_0) ;  /* 0xfffffffc00fc7947 */ /* 0x000fc0000383ffff */
[----:B------:R-:W-:-:S00]  /*1150*/  NOP ;  /* 0x0000000000007918 */ /* 0x000fc00000000000 */
        /* <DEDUP_REMOVED lines=10> */
.L_x_1:


//--------------------- .nv.shared.default_function_kernel0 --------------------------
	.section	.nv.shared.default_function_kernel0,"aw",@nobits
	.sectionflags	@""
	.align	4
.nv.shared.default_function_kernel0:
	.zero		17664


//--------------------- .nv.shared.reserved.0     --------------------------
	.section	.nv.shared.reserved.0,"aw",@nobits
	.weak		__nv_reservedSMEM_offset_0_alias
	.size		__nv_reservedSMEM_offset_0_alias, 0, 64
	.other		__nv_reservedSMEM_offset_0_alias,@"STO_CUDA_RESERVED_SHARED STV_DEFAULT"
__nv_reservedSMEM_offset_0_alias:
	.zero		0
	.zero		64


//--------------------- .nv.constant0.default_function_kernel0 --------------------------
	.section	.nv.constant0.default_function_kernel0,"a",@progbits
	.sectionflags	@""
	.align	4
.nv.constant0.default_function_kernel0:
	.zero		912


//--------------------- SYMBOLS --------------------------

	.type		.nv.reservedSmem.offset0,@object
	.size		.nv.reservedSmem.offset0,0x4
	.type		.nv.reservedSmem.cap,@object
	.size		.nv.reservedSmem.cap,0x4
